//
// Generated by NVIDIA NVVM Compiler
//
// Compiler Build ID: CL-36424714
// Cuda compilation tools, release 13.0, V13.0.88
// Based on NVVM 20.0.0
//

.version 9.0
.target sm_100
.address_size 64

	// .globl	_Z4calcPcS_Piic

.visible .entry _Z4calcPcS_Piic(
	.param .u64 .ptr .align 1 _Z4calcPcS_Piic_param_0,
	.param .u64 .ptr .align 1 _Z4calcPcS_Piic_param_1,
	.param .u64 .ptr .align 1 _Z4calcPcS_Piic_param_2,
	.param .u32 _Z4calcPcS_Piic_param_3,
	.param .u8 _Z4calcPcS_Piic_param_4
)
{
	.reg .pred 	%p<7>;
	.reg .b16 	%rs<5>;
	.reg .b32 	%r<23>;
	.reg .b64 	%rd<17>;

	ld.param.u64 	%rd3, [_Z4calcPcS_Piic_param_0];
	ld.param.u64 	%rd4, [_Z4calcPcS_Piic_param_1];
	ld.param.u64 	%rd5, [_Z4calcPcS_Piic_param_2];
	ld.param.u32 	%r5, [_Z4calcPcS_Piic_param_3];
	ld.param.s8 	%rs1, [_Z4calcPcS_Piic_param_4];
	cvta.to.global.u64 	%rd1, %rd3;
	cvta.to.global.u64 	%rd6, %rd4;
	cvta.to.global.u64 	%rd7, %rd5;
	mov.u32 	%r6, %ctaid.x;
	mov.u32 	%r7, %tid.x;
	mov.u32 	%r8, %tid.y;
	shl.b32 	%r9, %r8, 1;
	add.s32 	%r10, %r9, %r7;
	mul.wide.u32 	%rd8, %r6, 4;
	add.s64 	%rd9, %rd7, %rd8;
	ld.global.u32 	%r2, [%rd9];
	ld.global.u32 	%r11, [%rd9+4];
	not.b32 	%r12, %r2;
	add.s32 	%r13, %r11, %r12;
	rem.s32 	%r4, %r5, %r13;
	add.s32 	%r14, %r11, -1;
	cvt.s64.s32 	%rd10, %r14;
	add.s64 	%rd11, %rd6, %rd10;
	mov.b16 	%rs2, 32;
	st.global.u8 	[%rd11], %rs2;
	setp.ne.s16 	%p1, %rs1, 82;
	setp.ge.s32 	%p2, %r10, %r13;
	add.s32 	%r15, %r2, %r10;
	cvt.s64.s32 	%rd12, %r15;
	add.s64 	%rd2, %rd6, %rd12;
	or.pred  	%p3, %p1, %p2;
	@%p3 bra 	$L__BB0_2;
	sub.s32 	%r16, %r10, %r4;
	add.s32 	%r17, %r16, %r13;
	rem.s32 	%r18, %r17, %r13;
	add.s32 	%r19, %r18, %r2;
	cvt.s64.s32 	%rd13, %r19;
	add.s64 	%rd14, %rd1, %rd13;
	ld.global.u8 	%rs3, [%rd14];
	st.global.u8 	[%rd2], %rs3;
$L__BB0_2:
	setp.ge.s32 	%p4, %r10, %r13;
	setp.ne.s16 	%p5, %rs1, 76;
	or.pred  	%p6, %p5, %p4;
	@%p6 bra 	$L__BB0_4;
	add.s32 	%r20, %r4, %r10;
	rem.s32 	%r21, %r20, %r13;
	add.s32 	%r22, %r21, %r2;
	cvt.s64.s32 	%rd15, %r22;
	add.s64 	%rd16, %rd1, %rd15;
	ld.global.u8 	%rs4, [%rd16];
	st.global.u8 	[%rd2], %rs4;
$L__BB0_4:
	ret;

}


// ===== COMPILED SASS (sm_100) =====

	.target	sm_100

	.elftype	@"ET_EXEC"


//--------------------- .note.nv.tkinfo           --------------------------
	.section	.note.nv.tkinfo,"",@"SHT_NOTE"
	.sectionflags	@"SHF_NOTE_NV_TKINFO"
	.tkinfo
        /*0018*/ 	.word	0x00000002
        /*0030*/ 	.string	""
        /*0030*/ 	.string	"ptxas"
        /*0030*/ 	.string	"Cuda compilation tools, release 13.0, V13.0.88"
        /*0030*/ 	.string	"Build cuda_13.0.r13.0/compiler.36424714_0"
        /*0030*/ 	.string	"-arch sm_100 -m 64 "



//--------------------- .note.nv.cuinfo           --------------------------
	.section	.note.nv.cuinfo,"",@"SHT_NOTE"
	.sectionflags	@"SHF_NOTE_NV_CUINFO"
        /*0018*/ 	.short	0x0002
        /*001a*/ 	.short	0x0064
        /*001c*/ 	.short	0x0082
	.zero		2


//--------------------- .nv.info                  --------------------------
	.section	.nv.info,"",@"SHT_CUDA_INFO"
	.align	4


	//----- nvinfo : EIATTR_REGCOUNT
	.align		4
        /*0000*/ 	.byte	0x04, 0x2f
        /*0002*/ 	.short	(.L_1 - .L_0)
	.align		4
.L_0:
        /*0004*/ 	.word	index@(_Z4calcPcS_Piic)
        /*0008*/ 	.word	0x00000011


	//----- nvinfo : EIATTR_FRAME_SIZE
	.align		4
.L_1:
        /*000c*/ 	.byte	0x04, 0x11
        /*000e*/ 	.short	(.L_3 - .L_2)
	.align		4
.L_2:
        /*0010*/ 	.word	index@(_Z4calcPcS_Piic)
        /*0014*/ 	.word	0x00000000


	//----- nvinfo : EIATTR_MIN_STACK_SIZE
	.align		4
.L_3:
        /*0018*/ 	.byte	0x04, 0x12
        /*001a*/ 	.short	(.L_5 - .L_4)
	.align		4
.L_4:
        /*001c*/ 	.word	index@(_Z4calcPcS_Piic)
        /*0020*/ 	.word	0x00000000
.L_5:


//--------------------- .nv.compat                --------------------------
	.section	.nv.compat,"",@"SHT_CUDA_COMPAT_INFO"
	.align	4
        /*0000*/ 	.byte	0x02, 0x09, 0x00, 0x00, 0x02, 0x02, 0x01, 0x00, 0x02, 0x05, 0x05, 0x00, 0x03, 0x07, 0x01, 0x01
        /*0010*/ 	.byte	0x02, 0x03, 0x00, 0x00, 0x02, 0x06, 0x01, 0x00, 0x04, 0x0b, 0x08, 0x00, 0x09, 0x00, 0x00, 0x00
        /*0020*/ 	.byte	0x00, 0x00, 0x00, 0x00


//--------------------- .nv.info._Z4calcPcS_Piic  --------------------------
	.section	.nv.info._Z4calcPcS_Piic,"",@"SHT_CUDA_INFO"
	.sectionflags	@""
	.align	4


	//----- nvinfo : EIATTR_CUDA_API_VERSION
	.align		4
        /*0000*/ 	.byte	0x04, 0x37
        /*0002*/ 	.short	(.L_7 - .L_6)
.L_6:
        /*0004*/ 	.word	0x00000082


	//----- nvinfo : EIATTR_KPARAM_INFO
	.align		4
.L_7:
        /*0008*/ 	.byte	0x04, 0x17
        /*000a*/ 	.short	(.L_9 - .L_8)
.L_8:
        /*000c*/ 	.word	0x00000000
        /*0010*/ 	.short	0x0004
        /*0012*/ 	.short	0x001c
        /*0014*/ 	.byte	0x00, 0xf0, 0x05, 0x00


	//----- nvinfo : EIATTR_KPARAM_INFO
	.align		4
.L_9:
        /*0018*/ 	.byte	0x04, 0x17
        /*001a*/ 	.short	(.L_11 - .L_10)
.L_10:
        /*001c*/ 	.word	0x00000000
        /*0020*/ 	.short	0x0003
        /*0022*/ 	.short	0x0018
        /*0024*/ 	.byte	0x00, 0xf0, 0x11, 0x00


	//----- nvinfo : EIATTR_KPARAM_INFO
	.align		4
.L_11:
        /*0028*/ 	.byte	0x04, 0x17
        /*002a*/ 	.short	(.L_13 - .L_12)
.L_12:
        /*002c*/ 	.word	0x00000000
        /*0030*/ 	.short	0x0002
        /*0032*/ 	.short	0x0010
        /*0034*/ 	.byte	0x00, 0xf5, 0x21, 0x00


	//----- nvinfo : EIATTR_KPARAM_INFO
	.align		4
.L_13:
        /*0038*/ 	.byte	0x04, 0x17
        /*003a*/ 	.short	(.L_15 - .L_14)
.L_14:
        /*003c*/ 	.word	0x00000000
        /*0040*/ 	.short	0x0001
        /*0042*/ 	.short	0x0008
        /*0044*/ 	.byte	0x00, 0xf5, 0x21, 0x00


	//----- nvinfo : EIATTR_KPARAM_INFO
	.align		4
.L_15:
        /*0048*/ 	.byte	0x04, 0x17
        /*004a*/ 	.short	(.L_17 - .L_16)
.L_16:
        /*004c*/ 	.word	0x00000000
        /*0050*/ 	.short	0x0000
        /*0052*/ 	.short	0x0000
        /*0054*/ 	.byte	0x00, 0xf5, 0x21, 0x00


	//----- nvinfo : EIATTR_SPARSE_MMA_MASK
	.align		4
.L_17:
        /*0058*/ 	.byte	0x03, 0x50
        /*005a*/ 	.short	0x0000


	//----- nvinfo : EIATTR_MAXREG_COUNT
	.align		4
        /*005c*/ 	.byte	0x03, 0x1b
        /*005e*/ 	.short	0x00ff


	//----- nvinfo : EIATTR_MERCURY_ISA_VERSION
	.align		4
        /*0060*/ 	.byte	0x03, 0x5f
        /*0062*/ 	.short	0x0101


	//----- nvinfo : EIATTR_VRC_CTA_INIT_COUNT
	.align		4
        /*0064*/ 	.byte	0x02, 0x4a
	.zero		1
	.zero		1


	//----- nvinfo : EIATTR_EXIT_INSTR_OFFSETS
	.align		4
        /*0068*/ 	.byte	0x04, 0x1c
        /*006a*/ 	.short	(.L_19 - .L_18)


	//   ....[0]....
.L_18:
        /*006c*/ 	.word	0x00000470


	//   ....[1]....
        /*0070*/ 	.word	0x00000590


	//----- nvinfo : EIATTR_CRS_STACK_SIZE
	.align		4
.L_19:
        /*0074*/ 	.byte	0x04, 0x1e
        /*0076*/ 	.short	(.L_21 - .L_20)
.L_20:
        /*0078*/ 	.word	0x00000000


	//----- nvinfo : EIATTR_CBANK_PARAM_SIZE
	.align		4
.L_21:
        /*007c*/ 	.byte	0x03, 0x19
        /*007e*/ 	.short	0x001d


	//----- nvinfo : EIATTR_PARAM_CBANK
	.align		4
        /*0080*/ 	.byte	0x04, 0x0a
        /*0082*/ 	.short	(.L_23 - .L_22)
	.align		4
.L_22:
        /*0084*/ 	.word	index@(.nv.constant0._Z4calcPcS_Piic)
        /*0088*/ 	.short	0x0380
        /*008a*/ 	.short	0x001d


	//----- nvinfo : EIATTR_SW_WAR
	.align		4
.L_23:
        /*008c*/ 	.byte	0x04, 0x36
        /*008e*/ 	.short	(.L_25 - .L_24)
.L_24:
        /*0090*/ 	.word	0x00000008
.L_25:


//--------------------- .nv.callgraph             --------------------------
	.section	.nv.callgraph,"",@"SHT_CUDA_CALLGRAPH"
	.align	4
	.sectionentsize	8
	.align		4
        /*0000*/ 	.word	0x00000000
	.align		4
        /*0004*/ 	.word	0xffffffff
	.align		4
        /*0008*/ 	.word	0x00000000
	.align		4
        /*000c*/ 	.word	0xfffffffe
	.align		4
        /*0010*/ 	.word	0x00000000
	.align		4
        /*0014*/ 	.word	0xfffffffd
	.align		4
        /*0018*/ 	.word	0x00000000
	.align		4
        /*001c*/ 	.word	0xfffffffc


//--------------------- .text._Z4calcPcS_Piic     --------------------------
	.section	.text._Z4calcPcS_Piic,"ax",@progbits
	.align	128
        .global         _Z4calcPcS_Piic
        .type           _Z4calcPcS_Piic,@function
        .size           _Z4calcPcS_Piic,(.L_x_3 - _Z4calcPcS_Piic)
        .other          _Z4calcPcS_Piic,@"STO_CUDA_ENTRY STV_DEFAULT"
_Z4calcPcS_Piic:
.text._Z4calcPcS_Piic:
[----:B------:R-:W-:Y:S01]  /*0000*/  LDC R1, c[0x0][0x37c] ;  /* 0x0000df00ff017b82 */ /* 0x000fe20000000800 */
[----:B------:R-:W0:Y:S07]  /*0010*/  S2R R5, SR_CTAID.X ;  /* 0x0000000000057919 */ /* 0x000e2e0000002500 */
[----:B------:R-:W0:Y:S01]  /*0020*/  LDC.64 R2, c[0x0][0x390] ;  /* 0x0000e400ff027b82 */ /* 0x000e220000000a00 */
[----:B------:R-:W1:Y:S07]  /*0030*/  LDCU.64 UR4, c[0x0][0x358] ;  /* 0x00006b00ff0477ac */ /* 0x000e6e0008000a00 */
[----:B------:R-:W2:Y:S01]  /*0040*/  LDC R14, c[0x0][0x398] ;  /* 0x0000e600ff0e7b82 */ /* 0x000ea20000000800 */
[----:B0-----:R-:W-:-:S05]  /*0050*/  IMAD.WIDE.U32 R2, R5, 0x4, R2 ;  /* 0x0000000405027825 */ /* 0x001fca00078e0002 */
[----:B-1----:R-:W3:Y:S04]  /*0060*/  LDG.E R0, desc[UR4][R2.64] ;  /* 0x0000000402007981 */ /* 0x002ee8000c1e1900 */
[----:B------:R-:W4:Y:S01]  /*0070*/  LDG.E R11, desc[UR4][R2.64+0x4] ;  /* 0x00000404020b7981 */ /* 0x000f22000c1e1900 */
[----:B--2---:R-:W-:Y:S01]  /*0080*/  IABS R13, R14 ;  /* 0x0000000e000d7213 */ /* 0x004fe20000000000 */
[----:B------:R-:W-:Y:S01]  /*0090*/  BSSY.RECONVERGENT B0, `(.L_x_0) ;  /* 0x000003d000007945 */ /* 0x000fe20003800200 */
[----:B------:R-:W-:Y:S01]  /*00a0*/  ISETP.GE.AND P1, PT, R14, RZ, PT ;  /* 0x000000ff0e00720c */ /* 0x000fe20003f26270 */
[----:B------:R-:W0:Y:S01]  /*00b0*/  S2R R10, SR_TID.X ;  /* 0x00000000000a7919 */ /* 0x000e220000002100 */
[----:B---3--:R-:W-:-:S05]  /*00c0*/  LOP3.LUT R4, RZ, R0, RZ, 0x33, !PT ;  /* 0x00000000ff047212 */ /* 0x008fca00078e33ff */
[C---:B----4-:R-:W-:Y:S02]  /*00d0*/  IMAD.IADD R9, R11.reuse, 0x1, R4 ;  /* 0x000000010b097824 */ /* 0x050fe400078e0204 */
[----:B------:R-:W-:-:S03]  /*00e0*/  VIADD R11, R11, 0xffffffff ;  /* 0xffffffff0b0b7836 */ /* 0x000fc60000000000 */
[-C--:B------:R-:W-:Y:S02]  /*00f0*/  IABS R4, R9.reuse ;  /* 0x0000000900047213 */ /* 0x080fe40000000000 */
[----:B------:R-:W-:Y:S02]  /*0100*/  IABS R2, R9 ;  /* 0x0000000900027213 */ /* 0x000fe40000000000 */
[----:B------:R-:W1:Y:S08]  /*0110*/  I2F.RP R5, R4 ;  /* 0x0000000400057306 */ /* 0x000e700000209400 */
[----:B-1----:R-:W1:Y:S02]  /*0120*/  MUFU.RCP R5, R5 ;  /* 0x0000000500057308 */ /* 0x002e640000001000 */
[----:B-1----:R-:W-:-:S02]  /*0130*/  VIADD R6, R5, 0xffffffe ;  /* 0x0ffffffe05067836 */ /* 0x002fc40000000000 */
[----:B------:R-:W-:-:S04]  /*0140*/  IMAD.MOV R5, RZ, RZ, -R2 ;  /* 0x000000ffff057224 */ /* 0x000fc800078e0a02 */
[----:B------:R1:W2:Y:S02]  /*0150*/  F2I.FTZ.U32.TRUNC.NTZ R7, R6 ;  /* 0x0000000600077305 */ /* 0x0002a4000021f000 */
[----:B-1----:R-:W-:Y:S02]  /*0160*/  IMAD.MOV.U32 R6, RZ, RZ, RZ ;  /* 0x000000ffff067224 */ /* 0x002fe400078e00ff */
[----:B--2---:R-:W-:-:S04]  /*0170*/  IMAD.MOV R3, RZ, RZ, -R7 ;  /* 0x000000ffff037224 */ /* 0x004fc800078e0a07 */
[----:B------:R-:W-:-:S04]  /*0180*/  IMAD R3, R3, R4, RZ ;  /* 0x0000000403037224 */ /* 0x000fc800078e02ff */
[----:B------:R-:W-:Y:S02]  /*0190*/  IMAD.HI.U32 R8, R7, R3, R6 ;  /* 0x0000000307087227 */ /* 0x000fe400078e0006 */
[----:B------:R-:W0:Y:S01]  /*01a0*/  S2R R7, SR_TID.Y ;  /* 0x0000000000077919 */ /* 0x000e220000002200 */
[----:B------:R-:W1:Y:S03]  /*01b0*/  LDC.U8 R6, c[0x0][0x39c] ;  /* 0x0000e700ff067b82 */ /* 0x000e660000000000 */
[----:B------:R-:W-:-:S04]  /*01c0*/  IMAD.HI.U32 R2, R8, R13, RZ ;  /* 0x0000000d08027227 */ /* 0x000fc800078e00ff */
[----:B------:R-:W-:Y:S02]  /*01d0*/  IMAD R13, R2, R5, R13 ;  /* 0x00000005020d7224 */ /* 0x000fe400078e020d */
[----:B------:R-:W2:Y:S03]  /*01e0*/  LDC.64 R2, c[0x0][0x388] ;  /* 0x0000e200ff027b82 */ /* 0x000ea60000000a00 */
[----:B------:R-:W-:-:S13]  /*01f0*/  ISETP.GT.U32.AND P0, PT, R4, R13, PT ;  /* 0x0000000d0400720c */ /* 0x000fda0003f04070 */
[----:B------:R-:W-:-:S05]  /*0200*/  @!P0 IMAD.IADD R13, R13, 0x1, -R4 ;  /* 0x000000010d0d8824 */ /* 0x000fca00078e0a04 */
[----:B------:R-:W-:Y:S01]  /*0210*/  ISETP.GT.U32.AND P2, PT, R4, R13, PT ;  /* 0x0000000d0400720c */ /* 0x000fe20003f44070 */
[----:B0-----:R-:W-:Y:S01]  /*0220*/  IMAD R10, R7, 0x2, R10 ;  /* 0x00000002070a7824 */ /* 0x001fe200078e020a */
[----:B-1----:R-:W-:Y:S02]  /*0230*/  PRMT R7, R6, 0x8880, RZ ;  /* 0x0000888006077816 */ /* 0x002fe400000000ff */
[CC--:B--2---:R-:W-:Y:S01]  /*0240*/  IADD3 R6, P3, PT, R11.reuse, R2.reuse, RZ ;  /* 0x000000020b067210 */ /* 0x0c4fe20007f7e0ff */
[C---:B------:R-:W-:Y:S01]  /*0250*/  IMAD.IADD R12, R10.reuse, 0x1, R0 ;  /* 0x000000010a0c7824 */ /* 0x040fe200078e0200 */
[----:B------:R-:W-:Y:S01]  /*0260*/  ISETP.GE.AND P0, PT, R10, R9, PT ;  /* 0x000000090a00720c */ /* 0x000fe20003f06270 */
[----:B------:R-:W-:Y:S01]  /*0270*/  IMAD.MOV.U32 R14, RZ, RZ, R7 ;  /* 0x000000ffff0e7224 */ /* 0x000fe200078e0007 */
[----:B------:R-:W-:Y:S02]  /*0280*/  LEA.HI.X.SX32 R7, R11, R3, 0x1, P3 ;  /* 0x000000030b077211 */ /* 0x000fe400018f0eff */
[----:B------:R-:W-:-:S02]  /*0290*/  IADD3 R2, P4, PT, R12, R2, RZ ;  /* 0x000000020c027210 */ /* 0x000fc40007f9e0ff */
[----:B------:R-:W-:Y:S01]  /*02a0*/  ISETP.NE.OR P3, PT, R14, 0x52, P0 ;  /* 0x000000520e00780c */ /* 0x000fe20000765670 */
[----:B------:R-:W-:Y:S01]  /*02b0*/  @!P2 IMAD.IADD R13, R13, 0x1, -R4 ;  /* 0x000000010d0da824 */ /* 0x000fe200078e0a04 */
[----:B------:R-:W-:Y:S01]  /*02c0*/  LEA.HI.X.SX32 R3, R12, R3, 0x1, P4 ;  /* 0x000000030c037211 */ /* 0x000fe200020f0eff */
[----:B------:R-:W-:Y:S01]  /*02d0*/  IMAD.MOV.U32 R12, RZ, RZ, 0x20 ;  /* 0x00000020ff0c7424 */ /* 0x000fe200078e00ff */
[----:B------:R-:W-:Y:S01]  /*02e0*/  ISETP.NE.AND P2, PT, R9, RZ, PT ;  /* 0x000000ff0900720c */ /* 0x000fe20003f45270 */
[----:B------:R-:W-:Y:S01]  /*02f0*/  @!P1 IMAD.MOV R13, RZ, RZ, -R13 ;  /* 0x000000ffff0d9224 */ /* 0x000fe200078e0a0d */
[----:B------:R-:W-:Y:S02]  /*0300*/  LOP3.LUT R11, RZ, R9, RZ, 0x33, !PT ;  /* 0x00000009ff0b7212 */ /* 0x000fe400078e33ff */
[----:B------:R0:W-:Y:S01]  /*0310*/  STG.E.U8 desc[UR4][R6.64], R12 ;  /* 0x0000000c06007986 */ /* 0x0001e2000c101104 */
[----:B------:R-:W-:Y:S02]  /*0320*/  ISETP.NE.OR P0, PT, R14, 0x4c, P0 ;  /* 0x0000004c0e00780c */ /* 0x000fe40000705670 */
[----:B------:R-:W-:-:S02]  /*0330*/  SEL R13, R11, R13, !P2 ;  /* 0x0000000d0b0d7207 */ /* 0x000fc40005000000 */
[----:B------:R-:W-:Y:S09]  /*0340*/  @P3 BRA `(.L_x_1) ;  /* 0x0000000000443947 */ /* 0x000ff20003800000 */
[----:B------:R-:W-:Y:S01]  /*0350*/  IADD3 R9, PT, PT, R9, R10, -R13 ;  /* 0x0000000a09097210 */ /* 0x000fe20007ffe80d */
[----:B------:R-:W1:Y:S03]  /*0360*/  LDCU.64 UR6, c[0x0][0x380] ;  /* 0x00007000ff0677ac */ /* 0x000e660008000a00 */
[----:B0-----:R-:W-:Y:S02]  /*0370*/  IABS R7, R9 ;  /* 0x0000000900077213 */ /* 0x001fe40000000000 */
[----:B------:R-:W-:-:S03]  /*0380*/  ISETP.GE.AND P3, PT, R9, RZ, PT ;  /* 0x000000ff0900720c */ /* 0x000fc60003f66270 */
[----:B------:R-:W-:-:S04]  /*0390*/  IMAD.HI.U32 R6, R8, R7, RZ ;  /* 0x0000000708067227 */ /* 0x000fc800078e00ff */
[----:B------:R-:W-:-:S05]  /*03a0*/  IMAD R7, R6, R5, R7 ;  /* 0x0000000506077224 */ /* 0x000fca00078e0207 */
[----:B------:R-:W-:-:S13]  /*03b0*/  ISETP.GT.U32.AND P1, PT, R4, R7, PT ;  /* 0x000000070400720c */ /* 0x000fda0003f24070 */
[----:B------:R-:W-:-:S05]  /*03c0*/  @!P1 IMAD.IADD R7, R7, 0x1, -R4 ;  /* 0x0000000107079824 */ /* 0x000fca00078e0a04 */
[----:B------:R-:W-:-:S13]  /*03d0*/  ISETP.GT.U32.AND P1, PT, R4, R7, PT ;  /* 0x000000070400720c */ /* 0x000fda0003f24070 */
[----:B------:R-:W-:-:S04]  /*03e0*/  @!P1 IMAD.IADD R7, R7, 0x1, -R4 ;  /* 0x0000000107079824 */ /* 0x000fc800078e0a04 */
[----:B------:R-:W-:-:S05]  /*03f0*/  @!P3 IMAD.MOV R7, RZ, RZ, -R7 ;  /* 0x000000ffff07b224 */ /* 0x000fca00078e0a07 */
[----:B------:R-:W-:-:S05]  /*0400*/  SEL R7, R11, R7, !P2 ;  /* 0x000000070b077207 */ /* 0x000fca0005000000 */
[----:B------:R-:W-:-:S05]  /*0410*/  IMAD.IADD R7, R0, 0x1, R7 ;  /* 0x0000000100077824 */ /* 0x000fca00078e0207 */
[----:B-1----:R-:W-:-:S04]  /*0420*/  IADD3 R6, P1, PT, R7, UR6, RZ ;  /* 0x0000000607067c10 */ /* 0x002fc8000ff3e0ff */
[----:B------:R-:W-:-:S06]  /*0430*/  LEA.HI.X.SX32 R7, R7, UR7, 0x1, P1 ;  /* 0x0000000707077c11 */ /* 0x000fcc00088f0eff */
[----:B------:R-:W2:Y:S04]  /*0440*/  LDG.E.U8 R7, desc[UR4][R6.64] ;  /* 0x0000000406077981 */ /* 0x000ea8000c1e1100 */
[----:B--2---:R1:W-:Y:S02]  /*0450*/  STG.E.U8 desc[UR4][R2.64], R7 ;  /* 0x0000000702007986 */ /* 0x0043e4000c101104 */
.L_x_1:
[----:B------:R-:W-:Y:S05]  /*0460*/  BSYNC.RECONVERGENT B0 ;  /* 0x0000000000007941 */ /* 0x000fea0003800200 */
.L_x_0:
[----:B------:R-:W-:Y:S05]  /*0470*/  @P0 EXIT ;  /* 0x000000000000094d */ /* 0x000fea0003800000 */
[----:B------:R-:W-:Y:S01]  /*0480*/  IMAD.IADD R10, R10, 0x1, R13 ;  /* 0x000000010a0a7824 */ /* 0x000fe200078e020d */
[----:B------:R-:W2:Y:S04]  /*0490*/  LDCU.64 UR6, c[0x0][0x380] ;  /* 0x00007000ff0677ac */ /* 0x000ea80008000a00 */
[----:B01----:R-:W-:Y:S02]  /*04a0*/  IABS R7, R10 ;  /* 0x0000000a00077213 */ /* 0x003fe40000000000 */
        /* <DEDUP_REMOVED lines=10> */
[----:B--2---:R-:W-:-:S04]  /*0550*/  IADD3 R4, P0, PT, R5, UR6, RZ ;  /* 0x0000000605047c10 */ /* 0x004fc8000ff1e0ff */
[----:B------:R-:W-:-:S06]  /*0560*/  LEA.HI.X.SX32 R5, R5, UR7, 0x1, P0 ;  /* 0x0000000705057c11 */ /* 0x000fcc00080f0eff */
[----:B------:R-:W2:Y:S04]  /*0570*/  LDG.E.U8 R5, desc[UR4][R4.64] ;  /* 0x0000000404057981 */ /* 0x000ea8000c1e1100 */
[----:B--2---:R-:W-:Y:S01]  /*0580*/  STG.E.U8 desc[UR4][R2.64], R5 ;  /* 0x0000000502007986 */ /* 0x004fe2000c101104 */
[----:B------:R-:W-:Y:S05]  /*0590*/  EXIT ;  /* 0x000000000000794d */ /* 0x000fea0003800000 */
.L_x_2:
[----:B------:R-:W-:-:S00]  /*05a0*/  BRA `(.L_x_2) ;  /* 0xfffffffc00fc7947 */ /* 0x000fc0000383ffff */
[----:B------:R-:W-:-:S00]  /*05b0*/  NOP ;  /* 0x0000000000007918 */ /* 0x000fc00000000000 */
        /* <DEDUP_REMOVED lines=12> */
.L_x_3:


//--------------------- .nv.shared.reserved.0     --------------------------
	.section	.nv.shared.reserved.0,"aw",@nobits
	.weak		__nv_reservedSMEM_offset_0_alias
	.size		__nv_reservedSMEM_offset_0_alias, 0, 64
	.other		__nv_reservedSMEM_offset_0_alias,@"STO_CUDA_RESERVED_SHARED STV_DEFAULT"
__nv_reservedSMEM_offset_0_alias:
	.zero		0
	.zero		64


//--------------------- .nv.constant0._Z4calcPcS_Piic --------------------------
	.section	.nv.constant0._Z4calcPcS_Piic,"a",@progbits
	.sectionflags	@""
	.align	4
.nv.constant0._Z4calcPcS_Piic:
	.zero		925


//--------------------- SYMBOLS --------------------------

	.type		.nv.reservedSmem.offset0,@object
	.size		.nv.reservedSmem.offset0,0x4
